//
// Generated by NVIDIA NVVM Compiler
//
// Compiler Build ID: CL-36424714
// Cuda compilation tools, release 13.0, V13.0.88
// Based on NVVM 20.0.0
//

.version 9.0
.target sm_100
.address_size 64

	// .globl	_Z21MatVectMultiplicationPKdS0_iiPd

.visible .entry _Z21MatVectMultiplicationPKdS0_iiPd(
	.param .u64 .ptr .align 1 _Z21MatVectMultiplicationPKdS0_iiPd_param_0,
	.param .u64 .ptr .align 1 _Z21MatVectMultiplicationPKdS0_iiPd_param_1,
	.param .u32 _Z21MatVectMultiplicationPKdS0_iiPd_param_2,
	.param .u32 _Z21MatVectMultiplicationPKdS0_iiPd_param_3,
	.param .u64 .ptr .align 1 _Z21MatVectMultiplicationPKdS0_iiPd_param_4
)
{
	.reg .pred 	%p<11>;
	.reg .b32 	%r<46>;
	.reg .b64 	%rd<32>;
	.reg .b64 	%fd<100>;

	ld.param.u64 	%rd12, [_Z21MatVectMultiplicationPKdS0_iiPd_param_0];
	ld.param.u64 	%rd13, [_Z21MatVectMultiplicationPKdS0_iiPd_param_1];
	ld.param.u32 	%r24, [_Z21MatVectMultiplicationPKdS0_iiPd_param_2];
	ld.param.u32 	%r23, [_Z21MatVectMultiplicationPKdS0_iiPd_param_3];
	ld.param.u64 	%rd11, [_Z21MatVectMultiplicationPKdS0_iiPd_param_4];
	cvta.to.global.u64 	%rd1, %rd13;
	cvta.to.global.u64 	%rd2, %rd12;
	mov.u32 	%r25, %ctaid.x;
	mov.u32 	%r26, %ntid.x;
	mov.u32 	%r27, %tid.x;
	mad.lo.s32 	%r28, %r25, %r26, %r27;
	mov.u32 	%r29, %ctaid.y;
	mov.u32 	%r30, %ntid.y;
	mov.u32 	%r31, %tid.y;
	mad.lo.s32 	%r32, %r29, %r30, %r31;
	mov.u32 	%r33, %nctaid.x;
	mul.lo.s32 	%r34, %r33, %r32;
	shl.b32 	%r35, %r34, 4;
	add.s32 	%r1, %r28, %r35;
	setp.ge.s32 	%p1, %r1, %r24;
	@%p1 bra 	$L__BB0_14;
	cvta.to.global.u64 	%rd14, %rd11;
	mul.lo.s32 	%r2, %r23, %r1;
	mul.wide.s32 	%rd15, %r1, 8;
	add.s64 	%rd3, %rd14, %rd15;
	mov.b64 	%rd16, 0;
	st.global.u64 	[%rd3], %rd16;
	setp.lt.s32 	%p2, %r23, 1;
	@%p2 bra 	$L__BB0_14;
	and.b32  	%r3, %r23, 15;
	setp.lt.u32 	%p3, %r23, 16;
	mov.b32 	%r42, 0;
	mov.f64 	%fd96, 0d0000000000000000;
	@%p3 bra 	$L__BB0_5;
	and.b32  	%r42, %r23, 2147483632;
	neg.s32 	%r40, %r42;
	add.s64 	%rd4, %rd2, 64;
	add.s64 	%rd30, %rd1, 64;
	mov.f64 	%fd96, 0d0000000000000000;
	mov.u32 	%r39, %r2;
$L__BB0_4:
	.pragma "nounroll";
	mul.wide.s32 	%rd17, %r39, 8;
	add.s64 	%rd18, %rd4, %rd17;
	ld.global.f64 	%fd12, [%rd18+-64];
	ld.global.f64 	%fd13, [%rd30+-64];
	fma.rn.f64 	%fd14, %fd12, %fd13, %fd96;
	st.global.f64 	[%rd3], %fd14;
	ld.global.f64 	%fd15, [%rd18+-56];
	ld.global.f64 	%fd16, [%rd30+-56];
	fma.rn.f64 	%fd17, %fd15, %fd16, %fd14;
	st.global.f64 	[%rd3], %fd17;
	ld.global.f64 	%fd18, [%rd18+-48];
	ld.global.f64 	%fd19, [%rd30+-48];
	fma.rn.f64 	%fd20, %fd18, %fd19, %fd17;
	st.global.f64 	[%rd3], %fd20;
	ld.global.f64 	%fd21, [%rd18+-40];
	ld.global.f64 	%fd22, [%rd30+-40];
	fma.rn.f64 	%fd23, %fd21, %fd22, %fd20;
	st.global.f64 	[%rd3], %fd23;
	ld.global.f64 	%fd24, [%rd18+-32];
	ld.global.f64 	%fd25, [%rd30+-32];
	fma.rn.f64 	%fd26, %fd24, %fd25, %fd23;
	st.global.f64 	[%rd3], %fd26;
	ld.global.f64 	%fd27, [%rd18+-24];
	ld.global.f64 	%fd28, [%rd30+-24];
	fma.rn.f64 	%fd29, %fd27, %fd28, %fd26;
	st.global.f64 	[%rd3], %fd29;
	ld.global.f64 	%fd30, [%rd18+-16];
	ld.global.f64 	%fd31, [%rd30+-16];
	fma.rn.f64 	%fd32, %fd30, %fd31, %fd29;
	st.global.f64 	[%rd3], %fd32;
	ld.global.f64 	%fd33, [%rd18+-8];
	ld.global.f64 	%fd34, [%rd30+-8];
	fma.rn.f64 	%fd35, %fd33, %fd34, %fd32;
	st.global.f64 	[%rd3], %fd35;
	ld.global.f64 	%fd36, [%rd18];
	ld.global.f64 	%fd37, [%rd30];
	fma.rn.f64 	%fd38, %fd36, %fd37, %fd35;
	st.global.f64 	[%rd3], %fd38;
	ld.global.f64 	%fd39, [%rd18+8];
	ld.global.f64 	%fd40, [%rd30+8];
	fma.rn.f64 	%fd41, %fd39, %fd40, %fd38;
	st.global.f64 	[%rd3], %fd41;
	ld.global.f64 	%fd42, [%rd18+16];
	ld.global.f64 	%fd43, [%rd30+16];
	fma.rn.f64 	%fd44, %fd42, %fd43, %fd41;
	st.global.f64 	[%rd3], %fd44;
	ld.global.f64 	%fd45, [%rd18+24];
	ld.global.f64 	%fd46, [%rd30+24];
	fma.rn.f64 	%fd47, %fd45, %fd46, %fd44;
	st.global.f64 	[%rd3], %fd47;
	ld.global.f64 	%fd48, [%rd18+32];
	ld.global.f64 	%fd49, [%rd30+32];
	fma.rn.f64 	%fd50, %fd48, %fd49, %fd47;
	st.global.f64 	[%rd3], %fd50;
	ld.global.f64 	%fd51, [%rd18+40];
	ld.global.f64 	%fd52, [%rd30+40];
	fma.rn.f64 	%fd53, %fd51, %fd52, %fd50;
	st.global.f64 	[%rd3], %fd53;
	ld.global.f64 	%fd54, [%rd18+48];
	ld.global.f64 	%fd55, [%rd30+48];
	fma.rn.f64 	%fd56, %fd54, %fd55, %fd53;
	st.global.f64 	[%rd3], %fd56;
	ld.global.f64 	%fd57, [%rd18+56];
	ld.global.f64 	%fd58, [%rd30+56];
	fma.rn.f64 	%fd96, %fd57, %fd58, %fd56;
	st.global.f64 	[%rd3], %fd96;
	add.s32 	%r40, %r40, 16;
	add.s32 	%r39, %r39, 16;
	add.s64 	%rd30, %rd30, 128;
	setp.ne.s32 	%p4, %r40, 0;
	@%p4 bra 	$L__BB0_4;
$L__BB0_5:
	setp.eq.s32 	%p5, %r3, 0;
	@%p5 bra 	$L__BB0_14;
	and.b32  	%r11, %r23, 7;
	setp.lt.u32 	%p6, %r3, 8;
	@%p6 bra 	$L__BB0_8;
	add.s32 	%r37, %r42, %r2;
	mul.wide.s32 	%rd19, %r37, 8;
	add.s64 	%rd20, %rd2, %rd19;
	ld.global.f64 	%fd59, [%rd20];
	mul.wide.u32 	%rd21, %r42, 8;
	add.s64 	%rd22, %rd1, %rd21;
	ld.global.f64 	%fd60, [%rd22];
	fma.rn.f64 	%fd61, %fd59, %fd60, %fd96;
	st.global.f64 	[%rd3], %fd61;
	ld.global.f64 	%fd62, [%rd20+8];
	ld.global.f64 	%fd63, [%rd22+8];
	fma.rn.f64 	%fd64, %fd62, %fd63, %fd61;
	st.global.f64 	[%rd3], %fd64;
	ld.global.f64 	%fd65, [%rd20+16];
	ld.global.f64 	%fd66, [%rd22+16];
	fma.rn.f64 	%fd67, %fd65, %fd66, %fd64;
	st.global.f64 	[%rd3], %fd67;
	ld.global.f64 	%fd68, [%rd20+24];
	ld.global.f64 	%fd69, [%rd22+24];
	fma.rn.f64 	%fd70, %fd68, %fd69, %fd67;
	st.global.f64 	[%rd3], %fd70;
	ld.global.f64 	%fd71, [%rd20+32];
	ld.global.f64 	%fd72, [%rd22+32];
	fma.rn.f64 	%fd73, %fd71, %fd72, %fd70;
	st.global.f64 	[%rd3], %fd73;
	ld.global.f64 	%fd74, [%rd20+40];
	ld.global.f64 	%fd75, [%rd22+40];
	fma.rn.f64 	%fd76, %fd74, %fd75, %fd73;
	st.global.f64 	[%rd3], %fd76;
	ld.global.f64 	%fd77, [%rd20+48];
	ld.global.f64 	%fd78, [%rd22+48];
	fma.rn.f64 	%fd79, %fd77, %fd78, %fd76;
	st.global.f64 	[%rd3], %fd79;
	ld.global.f64 	%fd80, [%rd20+56];
	ld.global.f64 	%fd81, [%rd22+56];
	fma.rn.f64 	%fd96, %fd80, %fd81, %fd79;
	st.global.f64 	[%rd3], %fd96;
	add.s32 	%r42, %r42, 8;
$L__BB0_8:
	setp.eq.s32 	%p7, %r11, 0;
	@%p7 bra 	$L__BB0_14;
	and.b32  	%r14, %r23, 3;
	setp.lt.u32 	%p8, %r11, 4;
	@%p8 bra 	$L__BB0_11;
	add.s32 	%r38, %r42, %r2;
	mul.wide.s32 	%rd23, %r38, 8;
	add.s64 	%rd24, %rd2, %rd23;
	ld.global.f64 	%fd82, [%rd24];
	mul.wide.u32 	%rd25, %r42, 8;
	add.s64 	%rd26, %rd1, %rd25;
	ld.global.f64 	%fd83, [%rd26];
	fma.rn.f64 	%fd84, %fd82, %fd83, %fd96;
	st.global.f64 	[%rd3], %fd84;
	ld.global.f64 	%fd85, [%rd24+8];
	ld.global.f64 	%fd86, [%rd26+8];
	fma.rn.f64 	%fd87, %fd85, %fd86, %fd84;
	st.global.f64 	[%rd3], %fd87;
	ld.global.f64 	%fd88, [%rd24+16];
	ld.global.f64 	%fd89, [%rd26+16];
	fma.rn.f64 	%fd90, %fd88, %fd89, %fd87;
	st.global.f64 	[%rd3], %fd90;
	ld.global.f64 	%fd91, [%rd24+24];
	ld.global.f64 	%fd92, [%rd26+24];
	fma.rn.f64 	%fd96, %fd91, %fd92, %fd90;
	st.global.f64 	[%rd3], %fd96;
	add.s32 	%r42, %r42, 4;
$L__BB0_11:
	setp.eq.s32 	%p9, %r14, 0;
	@%p9 bra 	$L__BB0_14;
	mul.wide.u32 	%rd27, %r42, 8;
	add.s64 	%rd31, %rd1, %rd27;
	add.s32 	%r45, %r42, %r2;
	neg.s32 	%r44, %r14;
$L__BB0_13:
	.pragma "nounroll";
	mul.wide.s32 	%rd28, %r45, 8;
	add.s64 	%rd29, %rd2, %rd28;
	ld.global.f64 	%fd93, [%rd29];
	ld.global.f64 	%fd94, [%rd31];
	fma.rn.f64 	%fd96, %fd93, %fd94, %fd96;
	st.global.f64 	[%rd3], %fd96;
	add.s64 	%rd31, %rd31, 8;
	add.s32 	%r45, %r45, 1;
	add.s32 	%r44, %r44, 1;
	setp.ne.s32 	%p10, %r44, 0;
	@%p10 bra 	$L__BB0_13;
$L__BB0_14:
	bar.sync 	0;
	ret;

}


// ===== COMPILED SASS (sm_100) =====

	.target	sm_100

	.elftype	@"ET_EXEC"


//--------------------- .note.nv.tkinfo           --------------------------
	.section	.note.nv.tkinfo,"",@"SHT_NOTE"
	.sectionflags	@"SHF_NOTE_NV_TKINFO"
	.tkinfo
        /*0018*/ 	.word	0x00000002
        /*0030*/ 	.string	""
        /*0030*/ 	.string	"ptxas"
        /*0030*/ 	.string	"Cuda compilation tools, release 13.0, V13.0.88"
        /*0030*/ 	.string	"Build cuda_13.0.r13.0/compiler.36424714_0"
        /*0030*/ 	.string	"-arch sm_100 -m 64 "



//--------------------- .note.nv.cuinfo           --------------------------
	.section	.note.nv.cuinfo,"",@"SHT_NOTE"
	.sectionflags	@"SHF_NOTE_NV_CUINFO"
        /*0018*/ 	.short	0x0002
        /*001a*/ 	.short	0x0064
        /*001c*/ 	.short	0x0082
	.zero		2


//--------------------- .nv.info                  --------------------------
	.section	.nv.info,"",@"SHT_CUDA_INFO"
	.align	4


	//----- nvinfo : EIATTR_REGCOUNT
	.align		4
        /*0000*/ 	.byte	0x04, 0x2f
        /*0002*/ 	.short	(.L_1 - .L_0)
	.align		4
.L_0:
        /*0004*/ 	.word	index@(_Z21MatVectMultiplicationPKdS0_iiPd)
        /*0008*/ 	.word	0x00000016


	//----- nvinfo : EIATTR_FRAME_SIZE
	.align		4
.L_1:
        /*000c*/ 	.byte	0x04, 0x11
        /*000e*/ 	.short	(.L_3 - .L_2)
	.align		4
.L_2:
        /*0010*/ 	.word	index@(_Z21MatVectMultiplicationPKdS0_iiPd)
        /*0014*/ 	.word	0x00000000


	//----- nvinfo : EIATTR_MIN_STACK_SIZE
	.align		4
.L_3:
        /*0018*/ 	.byte	0x04, 0x12
        /*001a*/ 	.short	(.L_5 - .L_4)
	.align		4
.L_4:
        /*001c*/ 	.word	index@(_Z21MatVectMultiplicationPKdS0_iiPd)
        /*0020*/ 	.word	0x00000000
.L_5:


//--------------------- .nv.compat                --------------------------
	.section	.nv.compat,"",@"SHT_CUDA_COMPAT_INFO"
	.align	4
        /*0000*/ 	.byte	0x02, 0x09, 0x00, 0x00, 0x02, 0x02, 0x01, 0x00, 0x02, 0x05, 0x05, 0x00, 0x03, 0x07, 0x01, 0x01
        /*0010*/ 	.byte	0x02, 0x03, 0x00, 0x00, 0x02, 0x06, 0x01, 0x00, 0x04, 0x0b, 0x08, 0x00, 0x01, 0x00, 0x00, 0x00
        /*0020*/ 	.byte	0x00, 0x00, 0x00, 0x00


//--------------------- .nv.info._Z21MatVectMultiplicationPKdS0_iiPd --------------------------
	.section	.nv.info._Z21MatVectMultiplicationPKdS0_iiPd,"",@"SHT_CUDA_INFO"
	.sectionflags	@""
	.align	4


	//----- nvinfo : EIATTR_CUDA_API_VERSION
	.align		4
        /*0000*/ 	.byte	0x04, 0x37
        /*0002*/ 	.short	(.L_7 - .L_6)
.L_6:
        /*0004*/ 	.word	0x00000082


	//----- nvinfo : EIATTR_KPARAM_INFO
	.align		4
.L_7:
        /*0008*/ 	.byte	0x04, 0x17
        /*000a*/ 	.short	(.L_9 - .L_8)
.L_8:
        /*000c*/ 	.word	0x00000000
        /*0010*/ 	.short	0x0004
        /*0012*/ 	.short	0x0018
        /*0014*/ 	.byte	0x00, 0xf5, 0x21, 0x00


	//----- nvinfo : EIATTR_KPARAM_INFO
	.align		4
.L_9:
        /*0018*/ 	.byte	0x04, 0x17
        /*001a*/ 	.short	(.L_11 - .L_10)
.L_10:
        /*001c*/ 	.word	0x00000000
        /*0020*/ 	.short	0x0003
        /*0022*/ 	.short	0x0014
        /*0024*/ 	.byte	0x00, 0xf0, 0x11, 0x00


	//----- nvinfo : EIATTR_KPARAM_INFO
	.align		4
.L_11:
        /*0028*/ 	.byte	0x04, 0x17
        /*002a*/ 	.short	(.L_13 - .L_12)
.L_12:
        /*002c*/ 	.word	0x00000000
        /*0030*/ 	.short	0x0002
        /*0032*/ 	.short	0x0010
        /*0034*/ 	.byte	0x00, 0xf0, 0x11, 0x00


	//----- nvinfo : EIATTR_KPARAM_INFO
	.align		4
.L_13:
        /*0038*/ 	.byte	0x04, 0x17
        /*003a*/ 	.short	(.L_15 - .L_14)
.L_14:
        /*003c*/ 	.word	0x00000000
        /*0040*/ 	.short	0x0001
        /*0042*/ 	.short	0x0008
        /*0044*/ 	.byte	0x00, 0xf5, 0x21, 0x00


	//----- nvinfo : EIATTR_KPARAM_INFO
	.align		4
.L_15:
        /*0048*/ 	.byte	0x04, 0x17
        /*004a*/ 	.short	(.L_17 - .L_16)
.L_16:
        /*004c*/ 	.word	0x00000000
        /*0050*/ 	.short	0x0000
        /*0052*/ 	.short	0x0000
        /*0054*/ 	.byte	0x00, 0xf5, 0x21, 0x00


	//----- nvinfo : EIATTR_SPARSE_MMA_MASK
	.align		4
.L_17:
        /*0058*/ 	.byte	0x03, 0x50
        /*005a*/ 	.short	0x0000


	//----- nvinfo : EIATTR_MAXREG_COUNT
	.align		4
        /*005c*/ 	.byte	0x03, 0x1b
        /*005e*/ 	.short	0x00ff


	//----- nvinfo : EIATTR_NUM_BARRIERS
	.align		4
        /*0060*/ 	.byte	0x02, 0x4c
        /*0062*/ 	.byte	0x01
	.zero		1


	//----- nvinfo : EIATTR_MERCURY_ISA_VERSION
	.align		4
        /*0064*/ 	.byte	0x03, 0x5f
        /*0066*/ 	.short	0x0101


	//----- nvinfo : EIATTR_VRC_CTA_INIT_COUNT
	.align		4
        /*0068*/ 	.byte	0x02, 0x4a
	.zero		1
	.zero		1


	//----- nvinfo : EIATTR_EXIT_INSTR_OFFSETS
	.align		4
        /*006c*/ 	.byte	0x04, 0x1c
        /*006e*/ 	.short	(.L_19 - .L_18)


	//   ....[0]....
.L_18:
        /*0070*/ 	.word	0x00000d20


	//----- nvinfo : EIATTR_CRS_STACK_SIZE
	.align		4
.L_19:
        /*0074*/ 	.byte	0x04, 0x1e
        /*0076*/ 	.short	(.L_21 - .L_20)
.L_20:
        /*0078*/ 	.word	0x00000000


	//----- nvinfo : EIATTR_CBANK_PARAM_SIZE
	.align		4
.L_21:
        /*007c*/ 	.byte	0x03, 0x19
        /*007e*/ 	.short	0x0020


	//----- nvinfo : EIATTR_PARAM_CBANK
	.align		4
        /*0080*/ 	.byte	0x04, 0x0a
        /*0082*/ 	.short	(.L_23 - .L_22)
	.align		4
.L_22:
        /*0084*/ 	.word	index@(.nv.constant0._Z21MatVectMultiplicationPKdS0_iiPd)
        /*0088*/ 	.short	0x0380
        /*008a*/ 	.short	0x0020


	//----- nvinfo : EIATTR_SW_WAR
	.align		4
.L_23:
        /*008c*/ 	.byte	0x04, 0x36
        /*008e*/ 	.short	(.L_25 - .L_24)
.L_24:
        /*0090*/ 	.word	0x00000008
.L_25:


//--------------------- .nv.callgraph             --------------------------
	.section	.nv.callgraph,"",@"SHT_CUDA_CALLGRAPH"
	.align	4
	.sectionentsize	8
	.align		4
        /*0000*/ 	.word	0x00000000
	.align		4
        /*0004*/ 	.word	0xffffffff
	.align		4
        /*0008*/ 	.word	0x00000000
	.align		4
        /*000c*/ 	.word	0xfffffffe
	.align		4
        /*0010*/ 	.word	0x00000000
	.align		4
        /*0014*/ 	.word	0xfffffffd
	.align		4
        /*0018*/ 	.word	0x00000000
	.align		4
        /*001c*/ 	.word	0xfffffffc


//--------------------- .text._Z21MatVectMultiplicationPKdS0_iiPd --------------------------
	.section	.text._Z21MatVectMultiplicationPKdS0_iiPd,"ax",@progbits
	.align	128
        .global         _Z21MatVectMultiplicationPKdS0_iiPd
        .type           _Z21MatVectMultiplicationPKdS0_iiPd,@function
        .size           _Z21MatVectMultiplicationPKdS0_iiPd,(.L_x_8 - _Z21MatVectMultiplicationPKdS0_iiPd)
        .other          _Z21MatVectMultiplicationPKdS0_iiPd,@"STO_CUDA_ENTRY STV_DEFAULT"
_Z21MatVectMultiplicationPKdS0_iiPd:
.text._Z21MatVectMultiplicationPKdS0_iiPd:
[----:B------:R-:W-:Y:S01]  /*0000*/  LDC R1, c[0x0][0x37c] ;  /* 0x0000df00ff017b82 */ /* 0x000fe20000000800 */
[----:B------:R-:W0:Y:S07]  /*0010*/  S2R R5, SR_TID.Y ;  /* 0x0000000000057919 */ /* 0x000e2e0000002200 */
[----:B------:R-:W1:Y:S01]  /*0020*/  LDC R0, c[0x0][0x360] ;  /* 0x0000d800ff007b82 */ /* 0x000e620000000800 */
[----:B------:R-:W2:Y:S01]  /*0030*/  LDCU UR7, c[0x0][0x390] ;  /* 0x00007200ff0777ac */ /* 0x000ea20008000800 */
[----:B------:R-:W-:Y:S01]  /*0040*/  BSSY.RECONVERGENT B0, `(.L_x_0) ;  /* 0x00000cc000007945 */ /* 0x000fe20003800200 */
[----:B------:R-:W1:Y:S05]  /*0050*/  S2R R3, SR_TID.X ;  /* 0x0000000000037919 */ /* 0x000e6a0000002100 */
[----:B------:R-:W0:Y:S08]  /*0060*/  S2UR UR5, SR_CTAID.Y ;  /* 0x00000000000579c3 */ /* 0x000e300000002600 */
[----:B------:R-:W0:Y:S01]  /*0070*/  LDC R2, c[0x0][0x364] ;  /* 0x0000d900ff027b82 */ /* 0x000e220000000800 */
[----:B------:R-:W3:Y:S07]  /*0080*/  LDCU UR6, c[0x0][0x370] ;  /* 0x00006e00ff0677ac */ /* 0x000eee0008000800 */
[----:B------:R-:W1:Y:S01]  /*0090*/  S2UR UR4, SR_CTAID.X ;  /* 0x00000000000479c3 */ /* 0x000e620000002500 */
[----:B0-----:R-:W-:-:S02]  /*00a0*/  IMAD R2, R2, UR5, R5 ;  /* 0x0000000502027c24 */ /* 0x001fc4000f8e0205 */
[----:B-1----:R-:W-:Y:S02]  /*00b0*/  IMAD R0, R0, UR4, R3 ;  /* 0x0000000400007c24 */ /* 0x002fe4000f8e0203 */
[----:B---3--:R-:W-:-:S05]  /*00c0*/  IMAD R3, R2, UR6, RZ ;  /* 0x0000000602037c24 */ /* 0x008fca000f8e02ff */
[----:B------:R-:W-:-:S04]  /*00d0*/  LEA R5, R3, R0, 0x4 ;  /* 0x0000000003057211 */ /* 0x000fc800078e20ff */
[----:B--2---:R-:W-:-:S13]  /*00e0*/  ISETP.GE.AND P0, PT, R5, UR7, PT ;  /* 0x0000000705007c0c */ /* 0x004fda000bf06270 */
[----:B------:R-:W-:Y:S05]  /*00f0*/  @P0 BRA `(.L_x_1) ;  /* 0x0000000c00000947 */ /* 0x000fea0003800000 */
[----:B------:R-:W0:Y:S01]  /*0100*/  LDC.64 R2, c[0x0][0x398] ;  /* 0x0000e600ff027b82 */ /* 0x000e220000000a00 */
[----:B------:R-:W1:Y:S01]  /*0110*/  LDCU.64 UR16, c[0x0][0x358] ;  /* 0x00006b00ff1077ac */ /* 0x000e620008000a00 */
[----:B------:R-:W2:Y:S02]  /*0120*/  LDCU UR8, c[0x0][0x394] ;  /* 0x00007280ff0877ac */ /* 0x000ea40008000800 */
[----:B--2---:R-:W-:Y:S01]  /*0130*/  UISETP.GE.AND UP0, UPT, UR8, 0x1, UPT ;  /* 0x000000010800788c */ /* 0x004fe2000bf06270 */
[----:B0-----:R-:W-:-:S05]  /*0140*/  IMAD.WIDE R2, R5, 0x8, R2 ;  /* 0x0000000805027825 */ /* 0x001fca00078e0202 */
[----:B-1----:R0:W-:Y:S03]  /*0150*/  STG.E.64 desc[UR16][R2.64], RZ ;  /* 0x000000ff02007986 */ /* 0x0021e6000c101b10 */
[----:B------:R-:W-:Y:S05]  /*0160*/  BRA.U !UP0, `(.L_x_1) ;  /* 0x0000000908e47547 */ /* 0x000fea000b800000 */
[----:B------:R-:W-:Y:S02]  /*0170*/  UISETP.GE.U32.AND UP1, UPT, UR8, 0x10, UPT ;  /* 0x000000100800788c */ /* 0x000fe4000bf26070 */
[----:B------:R-:W-:Y:S01]  /*0180*/  IMAD R0, R5, UR8, RZ ;  /* 0x0000000805007c24 */ /* 0x000fe2000f8e02ff */
[----:B------:R-:W-:Y:S01]  /*0190*/  ULOP3.LUT UR9, UR8, 0xf, URZ, 0xc0, !UPT ;  /* 0x0000000f08097892 */ /* 0x000fe2000f8ec0ff */
[----:B------:R-:W-:Y:S01]  /*01a0*/  IMAD.MOV.U32 R5, RZ, RZ, RZ ;  /* 0x000000ffff057224 */ /* 0x000fe200078e00ff */
[----:B------:R-:W-:Y:S02]  /*01b0*/  CS2R R10, SRZ ;  /* 0x00000000000a7805 */ /* 0x000fe4000001ff00 */
[----:B------:R-:W-:Y:S02]  /*01c0*/  UISETP.NE.AND UP0, UPT, UR9, URZ, UPT ;  /* 0x000000ff0900728c */ /* 0x000fe4000bf05270 */
[----:B------:R-:W-:Y:S09]  /*01d0*/  BRA.U !UP1, `(.L_x_2) ;  /* 0x00000005095c7547 */ /* 0x000ff2000b800000 */
[----:B------:R-:W1:Y:S01]  /*01e0*/  LDCU.128 UR12, c[0x0][0x380] ;  /* 0x00007000ff0c77ac */ /* 0x000e620008000c00 */
[----:B------:R-:W-:Y:S02]  /*01f0*/  MOV R4, R0 ;  /* 0x0000000000047202 */ /* 0x000fe40000000f00 */
[----:B------:R-:W-:Y:S01]  /*0200*/  CS2R R10, SRZ ;  /* 0x00000000000a7805 */ /* 0x000fe2000001ff00 */
[----:B------:R-:W-:-:S04]  /*0210*/  ULOP3.LUT UR10, UR8, 0x7ffffff0, URZ, 0xc0, !UPT ;  /* 0x7ffffff0080a7892 */ /* 0x000fc8000f8ec0ff */
[----:B------:R-:W-:Y:S02]  /*0220*/  UIADD3 UR11, UPT, UPT, -UR10, URZ, URZ ;  /* 0x000000ff0a0b7290 */ /* 0x000fe4000fffe1ff */
[----:B------:R-:W-:Y:S01]  /*0230*/  IMAD.U32 R5, RZ, RZ, UR10 ;  /* 0x0000000aff057e24 */ /* 0x000fe2000f8e00ff */
[----:B-1----:R-:W-:Y:S02]  /*0240*/  UIADD3 UR4, UP2, UPT, UR14, 0x40, URZ ;  /* 0x000000400e047890 */ /* 0x002fe4000ff5e0ff */
[----:B------:R-:W-:Y:S02]  /*0250*/  UIADD3 UR6, UP1, UPT, UR12, 0x40, URZ ;  /* 0x000000400c067890 */ /* 0x000fe4000ff3e0ff */
[----:B------:R-:W-:Y:S02]  /*0260*/  UIADD3.X UR5, UPT, UPT, URZ, UR15, URZ, UP2, !UPT ;  /* 0x0000000fff057290 */ /* 0x000fe400097fe4ff */
[----:B------:R-:W-:Y:S01]  /*0270*/  MOV R12, UR4 ;  /* 0x00000004000c7c02 */ /* 0x000fe20008000f00 */
[----:B------:R-:W-:-:S03]  /*0280*/  UIADD3.X UR7, UPT, UPT, URZ, UR13, URZ, UP1, !UPT ;  /* 0x0000000dff077290 */ /* 0x000fc60008ffe4ff */
[----:B------:R-:W-:-:S09]  /*0290*/  IMAD.U32 R13, RZ, RZ, UR5 ;  /* 0x00000005ff0d7e24 */ /* 0x000fd2000f8e00ff */
.L_x_3:
[----:B------:R-:W-:Y:S01]  /*02a0*/  MOV R8, UR6 ;  /* 0x0000000600087c02 */ /* 0x000fe20008000f00 */
[----:B------:R-:W-:Y:S01]  /*02b0*/  IMAD.MOV.U32 R6, RZ, RZ, R12 ;  /* 0x000000ffff067224 */ /* 0x000fe200078e000c */
[----:B------:R-:W-:Y:S02]  /*02c0*/  MOV R9, UR7 ;  /* 0x0000000700097c02 */ /* 0x000fe40008000f00 */
[----:B------:R-:W-:Y:S01]  /*02d0*/  MOV R7, R13 ;  /* 0x0000000d00077202 */ /* 0x000fe20000000f00 */
[----:B------:R-:W-:-:S04]  /*02e0*/  IMAD.WIDE R8, R4, 0x8, R8 ;  /* 0x0000000804087825 */ /* 0x000fc800078e0208 */
[----:B--2---:R-:W2:Y:S04]  /*02f0*/  LDG.E.64 R14, desc[UR16][R6.64+-0x40] ;  /* 0xffffc010060e7981 */ /* 0x004ea8000c1e1b00 */
[----:B------:R-:W2:Y:S02]  /*0300*/  LDG.E.64 R12, desc[UR16][R8.64+-0x40] ;  /* 0xffffc010080c7981 */ /* 0x000ea4000c1e1b00 */
[----:B--2---:R-:W-:-:S07]  /*0310*/  DFMA R12, R12, R14, R10 ;  /* 0x0000000e0c0c722b */ /* 0x004fce000000000a */
[----:B------:R1:W-:Y:S04]  /*0320*/  STG.E.64 desc[UR16][R2.64], R12 ;  /* 0x0000000c02007986 */ /* 0x0003e8000c101b10 */
[----:B------:R-:W2:Y:S04]  /*0330*/  LDG.E.64 R10, desc[UR16][R8.64+-0x38] ;  /* 0xffffc810080a7981 */ /* 0x000ea8000c1e1b00 */
[----:B------:R-:W2:Y:S02]  /*0340*/  LDG.E.64 R14, desc[UR16][R6.64+-0x38] ;  /* 0xffffc810060e7981 */ /* 0x000ea4000c1e1b00 */
[----:B--2---:R-:W-:-:S07]  /*0350*/  DFMA R10, R10, R14, R12 ;  /* 0x0000000e0a0a722b */ /* 0x004fce000000000c */
[----:B------:R2:W-:Y:S04]  /*0360*/  STG.E.64 desc[UR16][R2.64], R10 ;  /* 0x0000000a02007986 */ /* 0x0005e8000c101b10 */
[----:B------:R-:W3:Y:S04]  /*0370*/  LDG.E.64 R14, desc[UR16][R8.64+-0x30] ;  /* 0xffffd010080e7981 */ /* 0x000ee8000c1e1b00 */
[----:B------:R-:W3:Y:S02]  /*0380*/  LDG.E.64 R16, desc[UR16][R6.64+-0x30] ;  /* 0xffffd01006107981 */ /* 0x000ee4000c1e1b00 */
[----:B---3--:R-:W-:-:S07]  /*0390*/  DFMA R14, R14, R16, R10 ;  /* 0x000000100e0e722b */ /* 0x008fce000000000a */
[----:B------:R3:W-:Y:S04]  /*03a0*/  STG.E.64 desc[UR16][R2.64], R14 ;  /* 0x0000000e02007986 */ /* 0x0007e8000c101b10 */
[----:B------:R-:W4:Y:S04]  /*03b0*/  LDG.E.64 R16, desc[UR16][R8.64+-0x28] ;  /* 0xffffd81008107981 */ /* 0x000f28000c1e1b00 */
[----:B------:R-:W4:Y:S02]  /*03c0*/  LDG.E.64 R18, desc[UR16][R6.64+-0x28] ;  /* 0xffffd81006127981 */ /* 0x000f24000c1e1b00 */
[----:B----4-:R-:W-:-:S07]  /*03d0*/  DFMA R16, R16, R18, R14 ;  /* 0x000000121010722b */ /* 0x010fce000000000e */
[----:B------:R4:W-:Y:S04]  /*03e0*/  STG.E.64 desc[UR16][R2.64], R16 ;  /* 0x0000001002007986 */ /* 0x0009e8000c101b10 */
[----:B-1----:R-:W5:Y:S04]  /*03f0*/  LDG.E.64 R12, desc[UR16][R8.64+-0x20] ;  /* 0xffffe010080c7981 */ /* 0x002f68000c1e1b00 */
[----:B------:R-:W5:Y:S02]  /*0400*/  LDG.E.64 R18, desc[UR16][R6.64+-0x20] ;  /* 0xffffe01006127981 */ /* 0x000f64000c1e1b00 */
[----:B-----5:R-:W-:-:S07]  /*0410*/  DFMA R12, R12, R18, R16 ;  /* 0x000000120c0c722b */ /* 0x020fce0000000010 */
[----:B------:R1:W-:Y:S04]  /*0420*/  STG.E.64 desc[UR16][R2.64], R12 ;  /* 0x0000000c02007986 */ /* 0x0003e8000c101b10 */
[----:B--2---:R-:W2:Y:S04]  /*0430*/  LDG.E.64 R10, desc[UR16][R8.64+-0x18] ;  /* 0xffffe810080a7981 */ /* 0x004ea8000c1e1b00 */
[----:B------:R-:W2:Y:S02]  /*0440*/  LDG.E.64 R18, desc[UR16][R6.64+-0x18] ;  /* 0xffffe81006127981 */ /* 0x000ea4000c1e1b00 */
[----:B--2---:R-:W-:-:S07]  /*0450*/  DFMA R10, R10, R18, R12 ;  /* 0x000000120a0a722b */ /* 0x004fce000000000c */
[----:B------:R2:W-:Y:S04]  /*0460*/  STG.E.64 desc[UR16][R2.64], R10 ;  /* 0x0000000a02007986 */ /* 0x0005e8000c101b10 */
[----:B---3--:R-:W3:Y:S04]  /*0470*/  LDG.E.64 R14, desc[UR16][R8.64+-0x10] ;  /* 0xfffff010080e7981 */ /* 0x008ee8000c1e1b00 */
[----:B------:R-:W3:Y:S02]  /*0480*/  LDG.E.64 R18, desc[UR16][R6.64+-0x10] ;  /* 0xfffff01006127981 */ /* 0x000ee4000c1e1b00 */
[----:B---3--:R-:W-:-:S07]  /*0490*/  DFMA R14, R14, R18, R10 ;  /* 0x000000120e0e722b */ /* 0x008fce000000000a */
[----:B------:R3:W-:Y:S04]  /*04a0*/  STG.E.64 desc[UR16][R2.64], R14 ;  /* 0x0000000e02007986 */ /* 0x0007e8000c101b10 */
[----:B----4-:R-:W4:Y:S04]  /*04b0*/  LDG.E.64 R16, desc[UR16][R8.64+-0x8] ;  /* 0xfffff81008107981 */ /* 0x010f28000c1e1b00 */
        /* <DEDUP_REMOVED lines=27> */
[----:B------:R-:W5:Y:S04]  /*0670*/  LDG.E.64 R10, desc[UR16][R8.64+0x30] ;  /* 0x00003010080a7981 */ /* 0x000f68000c1e1b00 */
[----:B---3--:R-:W5:Y:S02]  /*0680*/  LDG.E.64 R14, desc[UR16][R6.64+0x30] ;  /* 0x00003010060e7981 */ /* 0x008f64000c1e1b00 */
[----:B-----5:R-:W-:-:S07]  /*0690*/  DFMA R14, R10, R14, R18 ;  /* 0x0000000e0a0e722b */ /* 0x020fce0000000012 */
[----:B------:R2:W-:Y:S04]  /*06a0*/  STG.E.64 desc[UR16][R2.64], R14 ;  /* 0x0000000e02007986 */ /* 0x0005e8000c101b10 */
[----:B------:R-:W3:Y:S04]  /*06b0*/  LDG.E.64 R10, desc[UR16][R8.64+0x38] ;  /* 0x00003810080a7981 */ /* 0x000ee8000c1e1b00 */
[----:B----4-:R-:W3:Y:S01]  /*06c0*/  LDG.E.64 R16, desc[UR16][R6.64+0x38] ;  /* 0x0000381006107981 */ /* 0x010ee2000c1e1b00 */
[----:B------:R-:W-:Y:S01]  /*06d0*/  UIADD3 UR11, UPT, UPT, UR11, 0x10, URZ ;  /* 0x000000100b0b7890 */ /* 0x000fe2000fffe0ff */
[----:B-1----:R-:W-:Y:S01]  /*06e0*/  IADD3 R12, P0, PT, R6, 0x80, RZ ;  /* 0x00000080060c7810 */ /* 0x002fe20007f1e0ff */
[----:B------:R-:W-:-:S02]  /*06f0*/  VIADD R4, R4, 0x10 ;  /* 0x0000001004047836 */ /* 0x000fc40000000000 */
[----:B------:R-:W-:Y:S01]  /*0700*/  UISETP.NE.AND UP1, UPT, UR11, URZ, UPT ;  /* 0x000000ff0b00728c */ /* 0x000fe2000bf25270 */
[----:B------:R-:W-:Y:S01]  /*0710*/  IADD3.X R13, PT, PT, RZ, R7, RZ, P0, !PT ;  /* 0x00000007ff0d7210 */ /* 0x000fe200007fe4ff */
[----:B---3--:R-:W-:-:S07]  /*0720*/  DFMA R10, R10, R16, R14 ;  /* 0x000000100a0a722b */ /* 0x008fce000000000e */
[----:B------:R2:W-:Y:S01]  /*0730*/  STG.E.64 desc[UR16][R2.64], R10 ;  /* 0x0000000a02007986 */ /* 0x0005e2000c101b10 */
[----:B------:R-:W-:Y:S05]  /*0740*/  BRA.U UP1, `(.L_x_3) ;  /* 0xfffffff901d47547 */ /* 0x000fea000b83ffff */
.L_x_2:
[----:B------:R-:W-:Y:S05]  /*0750*/  BRA.U !UP0, `(.L_x_1) ;  /* 0x0000000508687547 */ /* 0x000fea000b800000 */
[----:B------:R-:W-:Y:S02]  /*0760*/  UISETP.GE.U32.AND UP0, UPT, UR9, 0x8, UPT ;  /* 0x000000080900788c */ /* 0x000fe4000bf06070 */
[----:B------:R-:W-:-:S04]  /*0770*/  ULOP3.LUT UR5, UR8, 0x7, URZ, 0xc0, !UPT ;  /* 0x0000000708057892 */ /* 0x000fc8000f8ec0ff */
[----:B------:R-:W-:-:S03]  /*0780*/  UISETP.NE.AND UP1, UPT, UR5, URZ, UPT ;  /* 0x000000ff0500728c */ /* 0x000fc6000bf25270 */
[----:B------:R-:W-:Y:S08]  /*0790*/  BRA.U !UP0, `(.L_x_4) ;  /* 0x0000000108987547 */ /* 0x000ff0000b800000 */
[----:B------:R-:W1:Y:S01]  /*07a0*/  LDC.64 R8, c[0x0][0x380] ;  /* 0x0000e000ff087b82 */ /* 0x000e620000000a00 */
[----:B------:R-:W-:-:S07]  /*07b0*/  IADD3 R13, PT, PT, R0, R5, RZ ;  /* 0x00000005000d7210 */ /* 0x000fce0007ffe0ff */
[----:B------:R-:W3:Y:S01]  /*07c0*/  LDC.64 R6, c[0x0][0x388] ;  /* 0x0000e200ff067b82 */ /* 0x000ee20000000a00 */
[----:B-1----:R-:W-:-:S05]  /*07d0*/  IMAD.WIDE R8, R13, 0x8, R8 ;  /* 0x000000080d087825 */ /* 0x002fca00078e0208 */
[----:B------:R-:W4:Y:S01]  /*07e0*/  LDG.E.64 R12, desc[UR16][R8.64] ;  /* 0x00000010080c7981 */ /* 0x000f22000c1e1b00 */
[----:B---3--:R-:W-:-:S05]  /*07f0*/  IMAD.WIDE.U32 R6, R5, 0x8, R6 ;  /* 0x0000000805067825 */ /* 0x008fca00078e0006 */
[----:B--2---:R-:W4:Y:S02]  /*0800*/  LDG.E.64 R14, desc[UR16][R6.64] ;  /* 0x00000010060e7981 */ /* 0x004f24000c1e1b00 */
[----:B----4-:R-:W-:-:S07]  /*0810*/  DFMA R12, R12, R14, R10 ;  /* 0x0000000e0c0c722b */ /* 0x010fce000000000a */
        /* <DEDUP_REMOVED lines=21> */
[----:B------:R-:W2:Y:S04]  /*0970*/  LDG.E.64 R10, desc[UR16][R8.64+0x30] ;  /* 0x00003010080a7981 */ /* 0x000ea8000c1e1b00 */
[----:B---3--:R-:W2:Y:S02]  /*0980*/  LDG.E.64 R14, desc[UR16][R6.64+0x30] ;  /* 0x00003010060e7981 */ /* 0x008ea4000c1e1b00 */
[----:B--2---:R-:W-:-:S07]  /*0990*/  DFMA R14, R10, R14, R18 ;  /* 0x0000000e0a0e722b */ /* 0x004fce0000000012 */
[----:B------:R1:W-:Y:S04]  /*09a0*/  STG.E.64 desc[UR16][R2.64], R14 ;  /* 0x0000000e02007986 */ /* 0x0003e8000c101b10 */
[----:B------:R-:W2:Y:S04]  /*09b0*/  LDG.E.64 R10, desc[UR16][R8.64+0x38] ;  /* 0x00003810080a7981 */ /* 0x000ea8000c1e1b00 */
[----:B----4-:R-:W2:Y:S01]  /*09c0*/  LDG.E.64 R16, desc[UR16][R6.64+0x38] ;  /* 0x0000381006107981 */ /* 0x010ea2000c1e1b00 */
[----:B------:R-:W-:Y:S01]  /*09d0*/  IADD3 R5, PT, PT, R5, 0x8, RZ ;  /* 0x0000000805057810 */ /* 0x000fe20007ffe0ff */
[----:B--2---:R-:W-:-:S07]  /*09e0*/  DFMA R10, R10, R16, R14 ;  /* 0x000000100a0a722b */ /* 0x004fce000000000e */
[----:B------:R1:W-:Y:S04]  /*09f0*/  STG.E.64 desc[UR16][R2.64], R10 ;  /* 0x0000000a02007986 */ /* 0x0003e8000c101b10 */
.L_x_4:
[----:B------:R-:W-:Y:S05]  /*0a00*/  BRA.U !UP1, `(.L_x_1) ;  /* 0x0000000109bc7547 */ /* 0x000fea000b800000 */
[----:B------:R-:W-:Y:S02]  /*0a10*/  UISETP.GE.U32.AND UP0, UPT, UR5, 0x4, UPT ;  /* 0x000000040500788c */ /* 0x000fe4000bf06070 */
[----:B------:R-:W-:-:S04]  /*0a20*/  ULOP3.LUT UR4, UR8, 0x3, URZ, 0xc0, !UPT ;  /* 0x0000000308047892 */ /* 0x000fc8000f8ec0ff */
[----:B------:R-:W-:-:S03]  /*0a30*/  UISETP.NE.AND UP1, UPT, UR4, URZ, UPT ;  /* 0x000000ff0400728c */ /* 0x000fc6000bf25270 */
[----:B------:R-:W-:Y:S08]  /*0a40*/  BRA.U !UP0, `(.L_x_5) ;  /* 0x0000000108587547 */ /* 0x000ff0000b800000 */
[----:B------:R-:W3:Y:S01]  /*0a50*/  LDC.64 R8, c[0x0][0x380] ;  /* 0x0000e000ff087b82 */ /* 0x000ee20000000a00 */
[----:B-1----:R-:W-:-:S07]  /*0a60*/  IMAD.IADD R13, R0, 0x1, R5 ;  /* 0x00000001000d7824 */ /* 0x002fce00078e0205 */
[----:B------:R-:W1:Y:S01]  /*0a70*/  LDC.64 R6, c[0x0][0x388] ;  /* 0x0000e200ff067b82 */ /* 0x000e620000000a00 */
[----:B---3--:R-:W-:-:S05]  /*0a80*/  IMAD.WIDE R8, R13, 0x8, R8 ;  /* 0x000000080d087825 */ /* 0x008fca00078e0208 */
[----:B------:R-:W3:Y:S01]  /*0a90*/  LDG.E.64 R12, desc[UR16][R8.64] ;  /* 0x00000010080c7981 */ /* 0x000ee2000c1e1b00 */
[----:B-1----:R-:W-:-:S05]  /*0aa0*/  IMAD.WIDE.U32 R6, R5, 0x8, R6 ;  /* 0x0000000805067825 */ /* 0x002fca00078e0006 */
[----:B--2---:R-:W3:Y:S02]  /*0ab0*/  LDG.E.64 R14, desc[UR16][R6.64] ;  /* 0x00000010060e7981 */ /* 0x004ee4000c1e1b00 */
[----:B---3--:R-:W-:-:S07]  /*0ac0*/  DFMA R12, R12, R14, R10 ;  /* 0x0000000e0c0c722b */ /* 0x008fce000000000a */
[----:B------:R3:W-:Y:S04]  /*0ad0*/  STG.E.64 desc[UR16][R2.64], R12 ;  /* 0x0000000c02007986 */ /* 0x0007e8000c101b10 */
[----:B------:R-:W2:Y:S04]  /*0ae0*/  LDG.E.64 R10, desc[UR16][R8.64+0x8] ;  /* 0x00000810080a7981 */ /* 0x000ea8000c1e1b00 */
[----:B------:R-:W2:Y:S02]  /*0af0*/  LDG.E.64 R14, desc[UR16][R6.64+0x8] ;  /* 0x00000810060e7981 */ /* 0x000ea4000c1e1b00 */
[----:B--2---:R-:W-:-:S07]  /*0b00*/  DFMA R14, R10, R14, R12 ;  /* 0x0000000e0a0e722b */ /* 0x004fce000000000c */
[----:B------:R3:W-:Y:S04]  /*0b10*/  STG.E.64 desc[UR16][R2.64], R14 ;  /* 0x0000000e02007986 */ /* 0x0007e8000c101b10 */
[----:B------:R-:W2:Y:S04]  /*0b20*/  LDG.E.64 R10, desc[UR16][R8.64+0x10] ;  /* 0x00001010080a7981 */ /* 0x000ea8000c1e1b00 */
[----:B------:R-:W2:Y:S02]  /*0b30*/  LDG.E.64 R16, desc[UR16][R6.64+0x10] ;  /* 0x0000101006107981 */ /* 0x000ea4000c1e1b00 */
[----:B--2---:R-:W-:-:S07]  /*0b40*/  DFMA R16, R10, R16, R14 ;  /* 0x000000100a10722b */ /* 0x004fce000000000e */
[----:B------:R3:W-:Y:S04]  /*0b50*/  STG.E.64 desc[UR16][R2.64], R16 ;  /* 0x0000001002007986 */ /* 0x0007e8000c101b10 */
[----:B------:R-:W2:Y:S04]  /*0b60*/  LDG.E.64 R10, desc[UR16][R8.64+0x18] ;  /* 0x00001810080a7981 */ /* 0x000ea8000c1e1b00 */
[----:B------:R-:W2:Y:S01]  /*0b70*/  LDG.E.64 R18, desc[UR16][R6.64+0x18] ;  /* 0x0000181006127981 */ /* 0x000ea2000c1e1b00 */
[----:B------:R-:W-:Y:S01]  /*0b80*/  IADD3 R5, PT, PT, R5, 0x4, RZ ;  /* 0x0000000405057810 */ /* 0x000fe20007ffe0ff */
[----:B--2---:R-:W-:-:S07]  /*0b90*/  DFMA R10, R10, R18, R16 ;  /* 0x000000120a0a722b */ /* 0x004fce0000000010 */
[----:B------:R3:W-:Y:S04]  /*0ba0*/  STG.E.64 desc[UR16][R2.64], R10 ;  /* 0x0000000a02007986 */ /* 0x0007e8000c101b10 */
.L_x_5:
[----:B------:R-:W-:Y:S05]  /*0bb0*/  BRA.U !UP1, `(.L_x_1) ;  /* 0x0000000109507547 */ /* 0x000fea000b800000 */
[----:B------:R-:W4:Y:S01]  /*0bc0*/  LDC.64 R6, c[0x0][0x388] ;  /* 0x0000e200ff067b82 */ /* 0x000f220000000a00 */
[----:B-1-3--:R-:W-:Y:S01]  /*0bd0*/  IADD3 R13, PT, PT, R0, R5, RZ ;  /* 0x00000005000d7210 */ /* 0x00afe20007ffe0ff */
[----:B------:R-:W-:-:S06]  /*0be0*/  UIADD3 UR4, UPT, UPT, -UR4, URZ, URZ ;  /* 0x000000ff04047290 */ /* 0x000fcc000fffe1ff */
[----:B------:R-:W1:Y:S01]  /*0bf0*/  LDC.64 R8, c[0x0][0x380] ;  /* 0x0000e000ff087b82 */ /* 0x000e620000000a00 */
[----:B----4-:R-:W-:-:S04]  /*0c00*/  IMAD.WIDE.U32 R6, R5, 0x8, R6 ;  /* 0x0000000805067825 */ /* 0x010fc800078e0006 */
[----:B------:R-:W-:Y:S01]  /*0c10*/  IMAD.MOV.U32 R0, RZ, RZ, R6 ;  /* 0x000000ffff007224 */ /* 0x000fe200078e0006 */
[----:B--2---:R-:W-:-:S07]  /*0c20*/  MOV R15, R7 ;  /* 0x00000007000f7202 */ /* 0x004fce0000000f00 */
.L_x_6:
[----:B-1----:R-:W-:Y:S01]  /*0c30*/  IMAD.WIDE R4, R13, 0x8, R8 ;  /* 0x000000080d047825 */ /* 0x002fe200078e0208 */
[----:B------:R-:W-:-:S03]  /*0c40*/  MOV R6, R0 ;  /* 0x0000000000067202 */ /* 0x000fc60000000f00 */
[----:B------:R-:W-:Y:S02]  /*0c50*/  IMAD.MOV.U32 R7, RZ, RZ, R15 ;  /* 0x000000ffff077224 */ /* 0x000fe400078e000f */
[----:B------:R-:W2:Y:S04]  /*0c60*/  LDG.E.64 R4, desc[UR16][R4.64] ;  /* 0x0000001004047981 */ /* 0x000ea8000c1e1b00 */
[----:B------:R-:W2:Y:S01]  /*0c70*/  LDG.E.64 R6, desc[UR16][R6.64] ;  /* 0x0000001006067981 */ /* 0x000ea2000c1e1b00 */
[----:B------:R-:W-:Y:S01]  /*0c80*/  UIADD3 UR4, UPT, UPT, UR4, 0x1, URZ ;  /* 0x0000000104047890 */ /* 0x000fe2000fffe0ff */
[----:B------:R-:W-:Y:S02]  /*0c90*/  IADD3 R0, P0, PT, R0, 0x8, RZ ;  /* 0x0000000800007810 */ /* 0x000fe40007f1e0ff */
[----:B------:R-:W-:Y:S01]  /*0ca0*/  IADD3 R13, PT, PT, R13, 0x1, RZ ;  /* 0x000000010d0d7810 */ /* 0x000fe20007ffe0ff */
[----:B------:R-:W-:Y:S01]  /*0cb0*/  UISETP.NE.AND UP0, UPT, UR4, URZ, UPT ;  /* 0x000000ff0400728c */ /* 0x000fe2000bf05270 */
[----:B------:R-:W-:Y:S01]  /*0cc0*/  IADD3.X R15, PT, PT, RZ, R15, RZ, P0, !PT ;  /* 0x0000000fff0f7210 */ /* 0x000fe200007fe4ff */
[----:B--2-4-:R-:W-:-:S07]  /*0cd0*/  DFMA R10, R4, R6, R10 ;  /* 0x00000006040a722b */ /* 0x014fce000000000a */
[----:B------:R4:W-:Y:S01]  /*0ce0*/  STG.E.64 desc[UR16][R2.64], R10 ;  /* 0x0000000a02007986 */ /* 0x0009e2000c101b10 */
[----:B------:R-:W-:Y:S05]  /*0cf0*/  BRA.U UP0, `(.L_x_6) ;  /* 0xfffffffd00cc7547 */ /* 0x000fea000b83ffff */
.L_x_1:
[----:B------:R-:W-:Y:S05]  /*0d00*/  BSYNC.RECONVERGENT B0 ;  /* 0x0000000000007941 */ /* 0x000fea0003800200 */
.L_x_0:
[----:B------:R-:W-:Y:S06]  /*0d10*/  BAR.SYNC.DEFER_BLOCKING 0x0 ;  /* 0x0000000000007b1d */ /* 0x000fec0000010000 */
[----:B------:R-:W-:Y:S05]  /*0d20*/  EXIT ;  /* 0x000000000000794d */ /* 0x000fea0003800000 */
.L_x_7:
[----:B------:R-:W-:-:S00]  /*0d30*/  BRA `(.L_x_7) ;  /* 0xfffffffc00fc7947 */ /* 0x000fc0000383ffff */
[----:B------:R-:W-:-:S00]  /*0d40*/  NOP ;  /* 0x0000000000007918 */ /* 0x000fc00000000000 */
        /* <DEDUP_REMOVED lines=11> */
.L_x_8:


//--------------------- .nv.shared.reserved.0     --------------------------
	.section	.nv.shared.reserved.0,"aw",@nobits
	.weak		__nv_reservedSMEM_offset_0_alias
	.size		__nv_reservedSMEM_offset_0_alias, 0, 64
	.other		__nv_reservedSMEM_offset_0_alias,@"STO_CUDA_RESERVED_SHARED STV_DEFAULT"
__nv_reservedSMEM_offset_0_alias:
	.zero		0
	.zero		64


//--------------------- .nv.constant0._Z21MatVectMultiplicationPKdS0_iiPd --------------------------
	.section	.nv.constant0._Z21MatVectMultiplicationPKdS0_iiPd,"a",@progbits
	.sectionflags	@""
	.align	4
.nv.constant0._Z21MatVectMultiplicationPKdS0_iiPd:
	.zero		928


//--------------------- SYMBOLS --------------------------

	.type		.nv.reservedSmem.offset0,@object
	.size		.nv.reservedSmem.offset0,0x4
